	.headerflags	@"EF_CUDA_TEXMODE_UNIFIED EF_CUDA_64BIT_ADDRESS EF_CUDA_ACCELERATORS EF_CUDA_SM90 EF_CUDA_VIRTUAL_SM(EF_CUDA_SM90)"
	.elftype	@"ET_EXEC"


//--------------------- .nv.info                  --------------------------
	.section	.nv.info,"",@"SHT_CUDA_INFO"
	.align	4


	//----- nvinfo : EIATTR_REGCOUNT
	.align		4
        /*0000*/ 	.byte	0x04, 0x2f
        /*0002*/ 	.short	(.L_3 - .L_2)
	.align		4
.L_2:
        /*0004*/ 	.word	index@(triton_poi_fused__native_batch_norm_legit_no_training_convolution_relu_4)
        /*0008*/ 	.word	0x00000013


	//----- nvinfo : EIATTR_MIN_STACK_SIZE
	.align		4
.L_3:
        /*000c*/ 	.byte	0x04, 0x12
        /*000e*/ 	.short	(.L_5 - .L_4)
	.align		4
.L_4:
        /*0010*/ 	.word	index@(triton_poi_fused__native_batch_norm_legit_no_training_convolution_relu_4)
        /*0014*/ 	.word	0x00000000


	//----- nvinfo : EIATTR_FRAME_SIZE
	.align		4
.L_5:
        /*0018*/ 	.byte	0x04, 0x11
        /*001a*/ 	.short	(.L_7 - .L_6)
	.align		4
.L_6:
        /*001c*/ 	.word	index@(triton_poi_fused__native_batch_norm_legit_no_training_convolution_relu_4)
        /*0020*/ 	.word	0x00000000


	//----- nvinfo : EIATTR_MIN_STACK_SIZE
	.align		4
.L_7:
        /*0024*/ 	.byte	0x04, 0x12
        /*0026*/ 	.short	(.L_9 - .L_8)
	.align		4
.L_8:
        /*0028*/ 	.word	index@(triton_poi_fused__native_batch_norm_legit_no_training_convolution_relu_4)
        /*002c*/ 	.word	0x00000000
.L_9:


//--------------------- .nv.info.triton_poi_fused__native_batch_norm_legit_no_training_convolution_relu_4 --------------------------
	.section	.nv.info.triton_poi_fused__native_batch_norm_legit_no_training_convolution_relu_4,"",@"SHT_CUDA_INFO"
	.sectionflags	@""
	.align	4


	//----- nvinfo : EIATTR_CUDA_API_VERSION
	.align		4
        /*0000*/ 	.byte	0x04, 0x37
        /*0002*/ 	.short	(.L_11 - .L_10)
.L_10:
        /*0004*/ 	.word	0x0000007c


	//----- nvinfo : EIATTR_KPARAM_INFO
	.align		4
.L_11:
        /*0008*/ 	.byte	0x04, 0x17
        /*000a*/ 	.short	(.L_13 - .L_12)
.L_12:
        /*000c*/ 	.word	0x00000000
        /*0010*/ 	.short	0x0007
        /*0012*/ 	.short	0x0038
        /*0014*/ 	.byte	0x00, 0xf0, 0x11, 0x00


	//----- nvinfo : EIATTR_KPARAM_INFO
	.align		4
.L_13:
        /*0018*/ 	.byte	0x04, 0x17
        /*001a*/ 	.short	(.L_15 - .L_14)
.L_14:
        /*001c*/ 	.word	0x00000000
        /*0020*/ 	.short	0x0006
        /*0022*/ 	.short	0x0030
        /*0024*/ 	.byte	0x00, 0xf4, 0x21, 0x00


	//----- nvinfo : EIATTR_KPARAM_INFO
	.align		4
.L_15:
        /*0028*/ 	.byte	0x04, 0x17
        /*002a*/ 	.short	(.L_17 - .L_16)
.L_16:
        /*002c*/ 	.word	0x00000000
        /*0030*/ 	.short	0x0005
        /*0032*/ 	.short	0x0028
        /*0034*/ 	.byte	0x00, 0xf4, 0x21, 0x00


	//----- nvinfo : EIATTR_KPARAM_INFO
	.align		4
.L_17:
        /*0038*/ 	.byte	0x04, 0x17
        /*003a*/ 	.short	(.L_19 - .L_18)
.L_18:
        /*003c*/ 	.word	0x00000000
        /*0040*/ 	.short	0x0004
        /*0042*/ 	.short	0x0020
        /*0044*/ 	.byte	0x00, 0xf4, 0x21, 0x00


	//----- nvinfo : EIATTR_KPARAM_INFO
	.align		4
.L_19:
        /*0048*/ 	.byte	0x04, 0x17
        /*004a*/ 	.short	(.L_21 - .L_20)
.L_20:
        /*004c*/ 	.word	0x00000000
        /*0050*/ 	.short	0x0003
        /*0052*/ 	.short	0x0018
        /*0054*/ 	.byte	0x00, 0xf4, 0x21, 0x00


	//----- nvinfo : EIATTR_KPARAM_INFO
	.align		4
.L_21:
        /*0058*/ 	.byte	0x04, 0x17
        /*005a*/ 	.short	(.L_23 - .L_22)
.L_22:
        /*005c*/ 	.word	0x00000000
        /*0060*/ 	.short	0x0002
        /*0062*/ 	.short	0x0010
        /*0064*/ 	.byte	0x00, 0xf4, 0x21, 0x00


	//----- nvinfo : EIATTR_KPARAM_INFO
	.align		4
.L_23:
        /*0068*/ 	.byte	0x04, 0x17
        /*006a*/ 	.short	(.L_25 - .L_24)
.L_24:
        /*006c*/ 	.word	0x00000000
        /*0070*/ 	.short	0x0001
        /*0072*/ 	.short	0x0008
        /*0074*/ 	.byte	0x00, 0xf4, 0x21, 0x00


	//----- nvinfo : EIATTR_KPARAM_INFO
	.align		4
.L_25:
        /*0078*/ 	.byte	0x04, 0x17
        /*007a*/ 	.short	(.L_27 - .L_26)
.L_26:
        /*007c*/ 	.word	0x00000000
        /*0080*/ 	.short	0x0000
        /*0082*/ 	.short	0x0000
        /*0084*/ 	.byte	0x00, 0xf4, 0x21, 0x00


	//----- nvinfo : EIATTR_SPARSE_MMA_MASK
	.align		4
.L_27:
        /*0088*/ 	.byte	0x03, 0x50
        /*008a*/ 	.short	0x0000


	//----- nvinfo : EIATTR_MAXREG_COUNT
	.align		4
        /*008c*/ 	.byte	0x03, 0x1b
        /*008e*/ 	.short	0x00ff


	//----- nvinfo : EIATTR_EXIT_INSTR_OFFSETS
	.align		4
        /*0090*/ 	.byte	0x04, 0x1c
        /*0092*/ 	.short	(.L_29 - .L_28)


	//   ....[0]....
.L_28:
        /*0094*/ 	.word	0x00000340


	//----- nvinfo : EIATTR_REQNTID
	.align		4
.L_29:
        /*0098*/ 	.byte	0x04, 0x10
        /*009a*/ 	.short	(.L_31 - .L_30)
.L_30:
        /*009c*/ 	.word	0x00000080
        /*00a0*/ 	.word	0x00000001
        /*00a4*/ 	.word	0x00000001


	//----- nvinfo : EIATTR_CBANK_PARAM_SIZE
	.align		4
.L_31:
        /*00a8*/ 	.byte	0x03, 0x19
        /*00aa*/ 	.short	0x003c


	//----- nvinfo : EIATTR_PARAM_CBANK
	.align		4
        /*00ac*/ 	.byte	0x04, 0x0a
        /*00ae*/ 	.short	(.L_33 - .L_32)
	.align		4
.L_32:
        /*00b0*/ 	.word	index@(.nv.constant0.triton_poi_fused__native_batch_norm_legit_no_training_convolution_relu_4)
        /*00b4*/ 	.short	0x0210
        /*00b6*/ 	.short	0x003c


	//----- nvinfo : EIATTR_SW_WAR
	.align		4
.L_33:
        /*00b8*/ 	.byte	0x04, 0x36
        /*00ba*/ 	.short	(.L_35 - .L_34)
.L_34:
        /*00bc*/ 	.word	0x00000008
.L_35:


//--------------------- .nv.callgraph             --------------------------
	.section	.nv.callgraph,"",@"SHT_CUDA_CALLGRAPH"
	.align	4
	.sectionentsize	8
	.align		4
        /*0000*/ 	.word	0x00000000
	.align		4
        /*0004*/ 	.word	0xffffffff
	.align		4
        /*0008*/ 	.word	0x00000000
	.align		4
        /*000c*/ 	.word	0xfffffffe
	.align		4
        /*0010*/ 	.word	0x00000000
	.align		4
        /*0014*/ 	.word	0xfffffffd
	.align		4
        /*0018*/ 	.word	0x00000000
	.align		4
        /*001c*/ 	.word	0xfffffffc


//--------------------- .nv.constant4             --------------------------
	.section	.nv.constant4,"a",@progbits
	.align	8
	.align		8
.nv.constant4:
        /*0000*/ 	.dword	_$_str
	.align		8
        /*0008*/ 	.dword	_$_str_$_2


//--------------------- .text.triton_poi_fused__native_batch_norm_legit_no_training_convolution_relu_4 --------------------------
	.section	.text.triton_poi_fused__native_batch_norm_legit_no_training_convolution_relu_4,"ax",@progbits
	.align	128
        .global         triton_poi_fused__native_batch_norm_legit_no_training_convolution_relu_4
        .type           triton_poi_fused__native_batch_norm_legit_no_training_convolution_relu_4,@function
        .size           triton_poi_fused__native_batch_norm_legit_no_training_convolution_relu_4,(.L_x_1 - triton_poi_fused__native_batch_norm_legit_no_training_convolution_relu_4)
        .other          triton_poi_fused__native_batch_norm_legit_no_training_convolution_relu_4,@"STO_CUDA_ENTRY STV_DEFAULT"
triton_poi_fused__native_batch_norm_legit_no_training_convolution_relu_4:
.text.triton_poi_fused__native_batch_norm_legit_no_training_convolution_relu_4:
[----:B------:R-:W-:Y:S01]  /*0000*/  LDC R1, c[0x0][0x28] ;  /* 0x00000a00ff017b82 */ /* 0x000fe20000000800 */
[----:B------:R-:W1:Y:S07]  /*0010*/  S2R R0, SR_TID.X ;  /* 0x0000000000007919 */ /* 0x000e6e0000002100 */
[----:B------:R-:W2:Y:S01]  /*0020*/  LDC.64 R10, c[0x0][0x228] ;  /* 0x00008a00ff0a7b82 */ /* 0x000ea20000000a00 */
[----:B------:R-:W-:Y:S01]  /*0030*/  ULDC.64 UR4, c[0x0][0x208] ;  /* 0x0000820000047ab9 */ /* 0x000fe20000000a00 */
[----:B------:R-:W3:Y:S06]  /*0040*/  S2R R3, SR_CTAID.X ;  /* 0x0000000000037919 */ /* 0x000eec0000002500 */
[----:B------:R-:W4:Y:S08]  /*0050*/  LDC.64 R6, c[0x0][0x218] ;  /* 0x00008600ff067b82 */ /* 0x000f300000000a00 */
[----:B------:R-:W5:Y:S08]  /*0060*/  LDC.64 R8, c[0x0][0x220] ;  /* 0x00008800ff087b82 */ /* 0x000f700000000a00 */
[----:B------:R-:W5:Y:S01]  /*0070*/  LDC.64 R12, c[0x0][0x230] ;  /* 0x00008c00ff0c7b82 */ /* 0x000f620000000a00 */
[----:B-1----:R-:W-:-:S07]  /*0080*/  LOP3.LUT R0, R0, 0x7f, RZ, 0xc0, !PT ;  /* 0x0000007f00007812 */ /* 0x002fce00078ec0ff */
[----:B------:R-:W1:Y:S01]  /*0090*/  LDC.64 R4, c[0x0][0x238] ;  /* 0x00008e00ff047b82 */ /* 0x000e620000000a00 */
[----:B---3--:R-:W-:Y:S02]  /*00a0*/  SHF.R.S32.HI R2, RZ, 0x18, R3 ;  /* 0x00000018ff027819 */ /* 0x008fe40000011403 */
[----:B------:R-:W-:Y:S02]  /*00b0*/  LEA R0, R3, R0, 0x7 ;  /* 0x0000000003007211 */ /* 0x000fe400078e38ff */
[----:B------:R-:W-:-:S04]  /*00c0*/  SGXT R3, R2, 0x1 ;  /* 0x000000010203781a */ /* 0x000fc80000000200 */
[----:B------:R-:W-:-:S04]  /*00d0*/  LEA.HI R3, R3, R0, RZ, 0x8 ;  /* 0x0000000003037211 */ /* 0x000fc800078f40ff */
[----:B------:R-:W-:-:S04]  /*00e0*/  SHF.R.S32.HI R3, RZ, 0x8, R3 ;  /* 0x00000008ff037819 */ /* 0x000fc80000011403 */
[----:B------:R-:W-:-:S04]  /*00f0*/  LEA.HI R2, R3, R3, RZ, 0x4 ;  /* 0x0000000303027211 */ /* 0x000fc800078f20ff */
[----:B------:R-:W-:-:S04]  /*0100*/  LOP3.LUT R2, R2, 0xfffffff0, RZ, 0xc0, !PT ;  /* 0xfffffff002027812 */ /* 0x000fc800078ec0ff */
[----:B------:R-:W-:Y:S02]  /*0110*/  IADD3 R15, R3, -R2, RZ ;  /* 0x80000002030f7210 */ /* 0x000fe40007ffe0ff */
[----:B------:R-:W3:Y:S03]  /*0120*/  LDC.64 R2, c[0x0][0x210] ;  /* 0x00008400ff027b82 */ /* 0x000ee60000000a00 */
[----:B--2---:R-:W-:-:S05]  /*0130*/  IMAD.WIDE R10, R15, 0x4, R10 ;  /* 0x000000040f0a7825 */ /* 0x004fca00078e020a */
[----:B------:R2:W2:Y:S01]  /*0140*/  LDG.E.EL R16, desc[UR4][R10.64] ;  /* 0x000000040a107981 */ /* 0x0004a2000c2e1900 */
[----:B----4-:R-:W-:-:S04]  /*0150*/  IMAD.WIDE R6, R15, 0x4, R6 ;  /* 0x000000040f067825 */ /* 0x010fc800078e0206 */
[C---:B-----5:R-:W-:Y:S02]  /*0160*/  IMAD.WIDE R8, R15.reuse, 0x4, R8 ;  /* 0x000000040f087825 */ /* 0x060fe400078e0208 */
[----:B------:R4:W5:Y:S02]  /*0170*/  LDG.E.EL R7, desc[UR4][R6.64] ;  /* 0x0000000406077981 */ /* 0x000964000c2e1900 */
[----:B---3--:R-:W-:Y:S02]  /*0180*/  IMAD.WIDE R2, R0, 0x4, R2 ;  /* 0x0000000400027825 */ /* 0x008fe400078e0202 */
[----:B------:R-:W3:Y:S04]  /*0190*/  LDG.E.EL R8, desc[UR4][R8.64] ;  /* 0x0000000408087981 */ /* 0x000ee8000c2e1900 */
[----:B------:R-:W5:Y:S01]  /*01a0*/  LDG.E R14, desc[UR4][R2.64] ;  /* 0x00000004020e7981 */ /* 0x000f62000c1e1900 */
[----:B0-2---:R-:W-:-:S04]  /*01b0*/  IMAD.WIDE R10, R15, 0x4, R12 ;  /* 0x000000040f0a7825 */ /* 0x005fc800078e020c */
[----:B-1----:R-:W-:Y:S02]  /*01c0*/  IMAD.WIDE R12, R15, 0x4, R4 ;  /* 0x000000040f0c7825 */ /* 0x002fe400078e0204 */
[----:B------:R-:W2:Y:S01]  /*01d0*/  LDG.E.EL R10, desc[UR4][R10.64] ;  /* 0x000000040a0a7981 */ /* 0x000ea2000c2e1900 */
[----:B----4-:R-:W-:Y:S01]  /*01e0*/  HFMA2.MMA R6, -RZ, RZ, 1.625, 0 ;  /* 0x3e800000ff067435 */ /* 0x010fe200000001ff */
[----:B------:R-:W0:Y:S02]  /*01f0*/  LDC.64 R4, c[0x0][0x240] ;  /* 0x00009000ff047b82 */ /* 0x000e240000000a00 */
[----:B------:R-:W2:Y:S01]  /*0200*/  LDG.E.EL R13, desc[UR4][R12.64] ;  /* 0x000000040c0d7981 */ /* 0x000ea2000c2e1900 */
[----:B0-----:R-:W-:-:S04]  /*0210*/  IMAD.WIDE R4, R0, 0x4, R4 ;  /* 0x0000000400047825 */ /* 0x001fc800078e0204 */
[----:B------:R-:W-:-:S04]  /*0220*/  FADD R16, R16, 9.9999997473787516356e-06 ;  /* 0x3727c5ac10107421 */ /* 0x000fc80000000000 */
[----:B------:R-:W0:Y:S02]  /*0230*/  MUFU.SQRT R15, R16 ;  /* 0x00000010000f7308 */ /* 0x000e240000002000 */
[C---:B0-----:R-:W-:Y:S02]  /*0240*/  FSETP.GT.AND P0, PT, R15.reuse, 8.50705917302346158658e+37, PT ;  /* 0x7e8000000f00780b */ /* 0x041fe40003f04000 */
[----:B------:R-:W-:-:S11]  /*0250*/  FSETP.GEU.AND P1, PT, R15, 1.175494350822287508e-38, PT ;  /* 0x008000000f00780b */ /* 0x000fd60003f2e000 */
[----:B------:R-:W-:-:S04]  /*0260*/  @P0 FMUL R15, R15, 0.25 ;  /* 0x3e8000000f0f0820 */ /* 0x000fc80000400000 */
[----:B------:R-:W-:-:S06]  /*0270*/  @!P1 FMUL R15, R15, 16777216 ;  /* 0x4b8000000f0f9820 */ /* 0x000fcc0000400000 */
[----:B------:R-:W0:Y:S01]  /*0280*/  MUFU.RCP R15, R15 ;  /* 0x0000000f000f7308 */ /* 0x000e220000001000 */
[----:B------:R-:W-:Y:S01]  /*0290*/  FSEL R6, R6, 1, P0 ;  /* 0x3f80000006067808 */ /* 0x000fe20000000000 */
[----:B-----5:R-:W-:-:S04]  /*02a0*/  FADD R7, R14, R7 ;  /* 0x000000070e077221 */ /* 0x020fc80000000000 */
[----:B------:R-:W-:Y:S01]  /*02b0*/  @!P1 FMUL R6, R6, 16777216 ;  /* 0x4b80000006069820 */ /* 0x000fe20000400000 */
[----:B---3--:R-:W-:-:S03]  /*02c0*/  FADD R8, -R8, R7 ;  /* 0x0000000708087221 */ /* 0x008fc60000000100 */
[----:B0-----:R-:W-:-:S04]  /*02d0*/  FMUL R9, R15, R6 ;  /* 0x000000060f097220 */ /* 0x001fc80000400000 */
[----:B------:R-:W-:-:S04]  /*02e0*/  FMUL R8, R8, R9 ;  /* 0x0000000908087220 */ /* 0x000fc80000400000 */
[----:B--2---:R-:W-:-:S05]  /*02f0*/  FFMA R8, R10, R8, R13 ;  /* 0x000000080a087223 */ /* 0x004fca000000000d */
[----:B------:R-:W-:-:S04]  /*0300*/  FSETP.GEU.AND P0, PT, R8, RZ, PT ;  /* 0x000000ff0800720b */ /* 0x000fc80003f0e000 */
[----:B------:R-:W-:Y:S01]  /*0310*/  FSEL R9, R8, RZ, P0 ;  /* 0x000000ff08097208 */ /* 0x000fe20000000000 */
[----:B------:R-:W-:Y:S04]  /*0320*/  STG.E desc[UR4][R2.64], R7 ;  /* 0x0000000702007986 */ /* 0x000fe8000c101904 */
[----:B------:R-:W-:Y:S01]  /*0330*/  STG.E desc[UR4][R4.64], R9 ;  /* 0x0000000904007986 */ /* 0x000fe2000c101904 */
[----:B------:R-:W-:Y:S05]  /*0340*/  EXIT ;  /* 0x000000000000794d */ /* 0x000fea0003800000 */
.L_x_0:
[----:B------:R-:W-:-:S00]  /*0350*/  BRA `(.L_x_0) ;  /* 0xfffffffc00fc7947 */ /* 0x000fc0000383ffff */
[----:B------:R-:W-:-:S00]  /*0360*/  NOP ;  /* 0x0000000000007918 */ /* 0x000fc00000000000 */
        /* <DEDUP_REMOVED lines=9> */
.L_x_1:


//--------------------- .nv.global.init           --------------------------
	.section	.nv.global.init,"aw",@progbits
.nv.global.init:
	.type		_$_str,@object
	.size		_$_str,(_$_str_$_2 - _$_str)
_$_str:
        /*0000*/ 	.byte	0x5f, 0x5f, 0x43, 0x55, 0x44, 0x41, 0x5f, 0x46, 0x54, 0x5a, 0x00
	.type		_$_str_$_2,@object
	.size		_$_str_$_2,(.L_1 - _$_str_$_2)
_$_str_$_2:
        /*000b*/ 	.byte	0x5f, 0x5f, 0x43, 0x55, 0x44, 0x41, 0x5f, 0x50, 0x52, 0x45, 0x43, 0x5f, 0x53, 0x51, 0x52, 0x54
        /*001b*/ 	.byte	0x00
.L_1:


//--------------------- .nv.constant0.triton_poi_fused__native_batch_norm_legit_no_training_convolution_relu_4 --------------------------
	.section	.nv.constant0.triton_poi_fused__native_batch_norm_legit_no_training_convolution_relu_4,"a",@progbits
	.sectionflags	@""
	.align	4
.nv.constant0.triton_poi_fused__native_batch_norm_legit_no_training_convolution_relu_4:
	.zero		588
